//
// Generated by NVIDIA NVVM Compiler
//
// Compiler Build ID: CL-36424714
// Cuda compilation tools, release 13.0, V13.0.88
// Based on NVVM 20.0.0
//

.version 9.0
.target sm_100
.address_size 64

	// .globl	_Z7vec_addPfi

.visible .entry _Z7vec_addPfi(
	.param .u64 .ptr .align 1 _Z7vec_addPfi_param_0,
	.param .u32 _Z7vec_addPfi_param_1
)
{
	.reg .pred 	%p<2>;
	.reg .b32 	%r<9>;
	.reg .b32 	%f<3>;
	.reg .b64 	%rd<5>;

	ld.param.u64 	%rd1, [_Z7vec_addPfi_param_0];
	ld.param.u32 	%r2, [_Z7vec_addPfi_param_1];
	mov.u32 	%r3, %ntid.x;
	mov.u32 	%r4, %ctaid.x;
	mov.u32 	%r5, %ctaid.y;
	mov.u32 	%r6, %nctaid.x;
	mad.lo.s32 	%r7, %r5, %r6, %r4;
	mov.u32 	%r8, %tid.x;
	mad.lo.s32 	%r1, %r7, %r3, %r8;
	setp.ge.s32 	%p1, %r1, %r2;
	@%p1 bra 	$L__BB0_2;
	cvta.to.global.u64 	%rd2, %rd1;
	mul.wide.s32 	%rd3, %r1, 4;
	add.s64 	%rd4, %rd2, %rd3;
	ld.global.f32 	%f1, [%rd4];
	add.f32 	%f2, %f1, 0f40000000;
	st.global.f32 	[%rd4], %f2;
$L__BB0_2:
	ret;

}


// ===== COMPILED SASS (sm_100) =====

	.target	sm_100

	.elftype	@"ET_EXEC"


//--------------------- .note.nv.tkinfo           --------------------------
	.section	.note.nv.tkinfo,"",@"SHT_NOTE"
	.sectionflags	@"SHF_NOTE_NV_TKINFO"
	.tkinfo
        /*0018*/ 	.word	0x00000002
        /*0030*/ 	.string	""
        /*0030*/ 	.string	"ptxas"
        /*0030*/ 	.string	"Cuda compilation tools, release 13.0, V13.0.88"
        /*0030*/ 	.string	"Build cuda_13.0.r13.0/compiler.36424714_0"
        /*0030*/ 	.string	"-arch sm_100 -m 64 "



//--------------------- .note.nv.cuinfo           --------------------------
	.section	.note.nv.cuinfo,"",@"SHT_NOTE"
	.sectionflags	@"SHF_NOTE_NV_CUINFO"
        /*0018*/ 	.short	0x0002
        /*001a*/ 	.short	0x0064
        /*001c*/ 	.short	0x0082
	.zero		2


//--------------------- .nv.info                  --------------------------
	.section	.nv.info,"",@"SHT_CUDA_INFO"
	.align	4


	//----- nvinfo : EIATTR_REGCOUNT
	.align		4
        /*0000*/ 	.byte	0x04, 0x2f
        /*0002*/ 	.short	(.L_1 - .L_0)
	.align		4
.L_0:
        /*0004*/ 	.word	index@(_Z7vec_addPfi)
        /*0008*/ 	.word	0x00000008


	//----- nvinfo : EIATTR_FRAME_SIZE
	.align		4
.L_1:
        /*000c*/ 	.byte	0x04, 0x11
        /*000e*/ 	.short	(.L_3 - .L_2)
	.align		4
.L_2:
        /*0010*/ 	.word	index@(_Z7vec_addPfi)
        /*0014*/ 	.word	0x00000000


	//----- nvinfo : EIATTR_MIN_STACK_SIZE
	.align		4
.L_3:
        /*0018*/ 	.byte	0x04, 0x12
        /*001a*/ 	.short	(.L_5 - .L_4)
	.align		4
.L_4:
        /*001c*/ 	.word	index@(_Z7vec_addPfi)
        /*0020*/ 	.word	0x00000000
.L_5:


//--------------------- .nv.compat                --------------------------
	.section	.nv.compat,"",@"SHT_CUDA_COMPAT_INFO"
	.align	4
        /*0000*/ 	.byte	0x02, 0x09, 0x00, 0x00, 0x02, 0x02, 0x01, 0x00, 0x02, 0x05, 0x05, 0x00, 0x03, 0x07, 0x01, 0x01
        /*0010*/ 	.byte	0x02, 0x03, 0x00, 0x00, 0x02, 0x06, 0x01, 0x00, 0x04, 0x0b, 0x08, 0x00, 0x09, 0x00, 0x00, 0x00
        /*0020*/ 	.byte	0x00, 0x00, 0x00, 0x00


//--------------------- .nv.info._Z7vec_addPfi    --------------------------
	.section	.nv.info._Z7vec_addPfi,"",@"SHT_CUDA_INFO"
	.sectionflags	@""
	.align	4


	//----- nvinfo : EIATTR_CUDA_API_VERSION
	.align		4
        /*0000*/ 	.byte	0x04, 0x37
        /*0002*/ 	.short	(.L_7 - .L_6)
.L_6:
        /*0004*/ 	.word	0x00000082


	//----- nvinfo : EIATTR_KPARAM_INFO
	.align		4
.L_7:
        /*0008*/ 	.byte	0x04, 0x17
        /*000a*/ 	.short	(.L_9 - .L_8)
.L_8:
        /*000c*/ 	.word	0x00000000
        /*0010*/ 	.short	0x0001
        /*0012*/ 	.short	0x0008
        /*0014*/ 	.byte	0x00, 0xf0, 0x11, 0x00


	//----- nvinfo : EIATTR_KPARAM_INFO
	.align		4
.L_9:
        /*0018*/ 	.byte	0x04, 0x17
        /*001a*/ 	.short	(.L_11 - .L_10)
.L_10:
        /*001c*/ 	.word	0x00000000
        /*0020*/ 	.short	0x0000
        /*0022*/ 	.short	0x0000
        /*0024*/ 	.byte	0x00, 0xf5, 0x21, 0x00


	//----- nvinfo : EIATTR_SPARSE_MMA_MASK
	.align		4
.L_11:
        /*0028*/ 	.byte	0x03, 0x50
        /*002a*/ 	.short	0x0000


	//----- nvinfo : EIATTR_MAXREG_COUNT
	.align		4
        /*002c*/ 	.byte	0x03, 0x1b
        /*002e*/ 	.short	0x00ff


	//----- nvinfo : EIATTR_MERCURY_ISA_VERSION
	.align		4
        /*0030*/ 	.byte	0x03, 0x5f
        /*0032*/ 	.short	0x0101


	//----- nvinfo : EIATTR_VRC_CTA_INIT_COUNT
	.align		4
        /*0034*/ 	.byte	0x02, 0x4a
	.zero		1
	.zero		1


	//----- nvinfo : EIATTR_EXIT_INSTR_OFFSETS
	.align		4
        /*0038*/ 	.byte	0x04, 0x1c
        /*003a*/ 	.short	(.L_13 - .L_12)


	//   ....[0]....
.L_12:
        /*003c*/ 	.word	0x000000a0


	//   ....[1]....
        /*0040*/ 	.word	0x00000110


	//----- nvinfo : EIATTR_CBANK_PARAM_SIZE
	.align		4
.L_13:
        /*0044*/ 	.byte	0x03, 0x19
        /*0046*/ 	.short	0x000c


	//----- nvinfo : EIATTR_PARAM_CBANK
	.align		4
        /*0048*/ 	.byte	0x04, 0x0a
        /*004a*/ 	.short	(.L_15 - .L_14)
	.align		4
.L_14:
        /*004c*/ 	.word	index@(.nv.constant0._Z7vec_addPfi)
        /*0050*/ 	.short	0x0380
        /*0052*/ 	.short	0x000c


	//----- nvinfo : EIATTR_SW_WAR
	.align		4
.L_15:
        /*0054*/ 	.byte	0x04, 0x36
        /*0056*/ 	.short	(.L_17 - .L_16)
.L_16:
        /*0058*/ 	.word	0x00000008
.L_17:


//--------------------- .nv.callgraph             --------------------------
	.section	.nv.callgraph,"",@"SHT_CUDA_CALLGRAPH"
	.align	4
	.sectionentsize	8
	.align		4
        /*0000*/ 	.word	0x00000000
	.align		4
        /*0004*/ 	.word	0xffffffff
	.align		4
        /*0008*/ 	.word	0x00000000
	.align		4
        /*000c*/ 	.word	0xfffffffe
	.align		4
        /*0010*/ 	.word	0x00000000
	.align		4
        /*0014*/ 	.word	0xfffffffd
	.align		4
        /*0018*/ 	.word	0x00000000
	.align		4
        /*001c*/ 	.word	0xfffffffc


//--------------------- .text._Z7vec_addPfi       --------------------------
	.section	.text._Z7vec_addPfi,"ax",@progbits
	.align	128
        .global         _Z7vec_addPfi
        .type           _Z7vec_addPfi,@function
        .size           _Z7vec_addPfi,(.L_x_1 - _Z7vec_addPfi)
        .other          _Z7vec_addPfi,@"STO_CUDA_ENTRY STV_DEFAULT"
_Z7vec_addPfi:
.text._Z7vec_addPfi:
[----:B------:R-:W-:Y:S01]  /*0000*/  LDC R1, c[0x0][0x37c] ;  /* 0x0000df00ff017b82 */ /* 0x000fe20000000800 */
[----:B------:R-:W0:Y:S01]  /*0010*/  S2R R0, SR_CTAID.Y ;  /* 0x0000000000007919 */ /* 0x000e220000002600 */
[----:B------:R-:W1:Y:S06]  /*0020*/  LDCU UR4, c[0x0][0x360] ;  /* 0x00006c00ff0477ac */ /* 0x000e6c0008000800 */
[----:B------:R-:W0:Y:S01]  /*0030*/  S2UR UR5, SR_CTAID.X ;  /* 0x00000000000579c3 */ /* 0x000e220000002500 */
[----:B------:R-:W1:Y:S01]  /*0040*/  S2R R5, SR_TID.X ;  /* 0x0000000000057919 */ /* 0x000e620000002100 */
[----:B------:R-:W2:Y:S06]  /*0050*/  LDCU UR6, c[0x0][0x388] ;  /* 0x00007100ff0677ac */ /* 0x000eac0008000800 */
[----:B------:R-:W0:Y:S02]  /*0060*/  LDC R3, c[0x0][0x370] ;  /* 0x0000dc00ff037b82 */ /* 0x000e240000000800 */
[----:B0-----:R-:W-:-:S04]  /*0070*/  IMAD R0, R0, R3, UR5 ;  /* 0x0000000500007e24 */ /* 0x001fc8000f8e0203 */
[----:B-1----:R-:W-:-:S05]  /*0080*/  IMAD R5, R0, UR4, R5 ;  /* 0x0000000400057c24 */ /* 0x002fca000f8e0205 */
[----:B--2---:R-:W-:-:S13]  /*0090*/  ISETP.GE.AND P0, PT, R5, UR6, PT ;  /* 0x0000000605007c0c */ /* 0x004fda000bf06270 */
[----:B------:R-:W-:Y:S05]  /*00a0*/  @P0 EXIT ;  /* 0x000000000000094d */ /* 0x000fea0003800000 */
[----:B------:R-:W0:Y:S01]  /*00b0*/  LDC.64 R2, c[0x0][0x380] ;  /* 0x0000e000ff027b82 */ /* 0x000e220000000a00 */
[----:B------:R-:W1:Y:S01]  /*00c0*/  LDCU.64 UR4, c[0x0][0x358] ;  /* 0x00006b00ff0477ac */ /* 0x000e620008000a00 */
[----:B0-----:R-:W-:-:S05]  /*00d0*/  IMAD.WIDE R2, R5, 0x4, R2 ;  /* 0x0000000405027825 */ /* 0x001fca00078e0202 */
[----:B-1----:R-:W2:Y:S02]  /*00e0*/  LDG.E R0, desc[UR4][R2.64] ;  /* 0x0000000402007981 */ /* 0x002ea4000c1e1900 */
[----:B--2---:R-:W-:-:S05]  /*00f0*/  FADD R5, R0, 2 ;  /* 0x4000000000057421 */ /* 0x004fca0000000000 */
[----:B------:R-:W-:Y:S01]  /*0100*/  STG.E desc[UR4][R2.64], R5 ;  /* 0x0000000502007986 */ /* 0x000fe2000c101904 */
[----:B------:R-:W-:Y:S05]  /*0110*/  EXIT ;  /* 0x000000000000794d */ /* 0x000fea0003800000 */
.L_x_0:
[----:B------:R-:W-:-:S00]  /*0120*/  BRA `(.L_x_0) ;  /* 0xfffffffc00fc7947 */ /* 0x000fc0000383ffff */
[----:B------:R-:W-:-:S00]  /*0130*/  NOP ;  /* 0x0000000000007918 */ /* 0x000fc00000000000 */
        /* <DEDUP_REMOVED lines=12> */
.L_x_1:


//--------------------- .nv.shared.reserved.0     --------------------------
	.section	.nv.shared.reserved.0,"aw",@nobits
	.weak		__nv_reservedSMEM_offset_0_alias
	.size		__nv_reservedSMEM_offset_0_alias, 0, 64
	.other		__nv_reservedSMEM_offset_0_alias,@"STO_CUDA_RESERVED_SHARED STV_DEFAULT"
__nv_reservedSMEM_offset_0_alias:
	.zero		0
	.zero		64


//--------------------- .nv.constant0._Z7vec_addPfi --------------------------
	.section	.nv.constant0._Z7vec_addPfi,"a",@progbits
	.sectionflags	@""
	.align	4
.nv.constant0._Z7vec_addPfi:
	.zero		908


//--------------------- SYMBOLS --------------------------

	.type		.nv.reservedSmem.offset0,@object
	.size		.nv.reservedSmem.offset0,0x4
